	.headerflags	@"EF_CUDA_TEXMODE_UNIFIED EF_CUDA_64BIT_ADDRESS EF_CUDA_SM86 EF_CUDA_VIRTUAL_SM(EF_CUDA_SM86)"
	.elftype	@"ET_EXEC"


//--------------------- .nv.info                  --------------------------
	.section	.nv.info,"",@"SHT_CUDA_INFO"
	.align	4


	//----- nvinfo : EIATTR_REGCOUNT
	.align		4
        /*0000*/ 	.byte	0x04, 0x2f
        /*0002*/ 	.short	(.L_2 - .L_1)
	.align		4
.L_1:
        /*0004*/ 	.word	index@(triton_per_fused_add_mean_mul_pow_rsqrt_9)
        /*0008*/ 	.word	0x00000019


	//----- nvinfo : EIATTR_FRAME_SIZE
	.align		4
.L_2:
        /*000c*/ 	.byte	0x04, 0x11
        /*000e*/ 	.short	(.L_4 - .L_3)
	.align		4
.L_3:
        /*0010*/ 	.word	index@(triton_per_fused_add_mean_mul_pow_rsqrt_9)
        /*0014*/ 	.word	0x00000000


	//----- nvinfo : EIATTR_MIN_STACK_SIZE
	.align		4
.L_4:
        /*0018*/ 	.byte	0x04, 0x12
        /*001a*/ 	.short	(.L_6 - .L_5)
	.align		4
.L_5:
        /*001c*/ 	.word	index@(triton_per_fused_add_mean_mul_pow_rsqrt_9)
        /*0020*/ 	.word	0x00000000
.L_6:


//--------------------- .nv.info.triton_per_fused_add_mean_mul_pow_rsqrt_9 --------------------------
	.section	.nv.info.triton_per_fused_add_mean_mul_pow_rsqrt_9,"",@"SHT_CUDA_INFO"
	.sectionflags	@""
	.align	4


	//----- nvinfo : EIATTR_CUDA_API_VERSION
	.align		4
        /*0000*/ 	.byte	0x04, 0x37
        /*0002*/ 	.short	(.L_8 - .L_7)
.L_7:
        /*0004*/ 	.word	0x00000080


	//----- nvinfo : EIATTR_SW2861232_WAR
	.align		4
.L_8:
        /*0008*/ 	.byte	0x01, 0x35
	.zero		2


	//----- nvinfo : EIATTR_PARAM_CBANK
	.align		4
        /*000c*/ 	.byte	0x04, 0x0a
        /*000e*/ 	.short	(.L_10 - .L_9)
	.align		4
.L_9:
        /*0010*/ 	.word	index@(.nv.constant0.triton_per_fused_add_mean_mul_pow_rsqrt_9)
        /*0014*/ 	.short	0x0160
        /*0016*/ 	.short	0x0030


	//----- nvinfo : EIATTR_CBANK_PARAM_SIZE
	.align		4
.L_10:
        /*0018*/ 	.byte	0x03, 0x19
        /*001a*/ 	.short	0x0030


	//----- nvinfo : EIATTR_KPARAM_INFO
	.align		4
        /*001c*/ 	.byte	0x04, 0x17
        /*001e*/ 	.short	(.L_12 - .L_11)
.L_11:
        /*0020*/ 	.word	0x00000000
        /*0024*/ 	.short	0x0006
        /*0026*/ 	.short	0x0028
        /*0028*/ 	.byte	0x00, 0xf4, 0x21, 0x00


	//----- nvinfo : EIATTR_KPARAM_INFO
	.align		4
.L_12:
        /*002c*/ 	.byte	0x04, 0x17
        /*002e*/ 	.short	(.L_14 - .L_13)
.L_13:
        /*0030*/ 	.word	0x00000000
        /*0034*/ 	.short	0x0005
        /*0036*/ 	.short	0x0024
        /*0038*/ 	.byte	0x00, 0xf0, 0x11, 0x00


	//----- nvinfo : EIATTR_KPARAM_INFO
	.align		4
.L_14:
        /*003c*/ 	.byte	0x04, 0x17
        /*003e*/ 	.short	(.L_16 - .L_15)
.L_15:
        /*0040*/ 	.word	0x00000000
        /*0044*/ 	.short	0x0004
        /*0046*/ 	.short	0x0020
        /*0048*/ 	.byte	0x00, 0xf0, 0x11, 0x00


	//----- nvinfo : EIATTR_KPARAM_INFO
	.align		4
.L_16:
        /*004c*/ 	.byte	0x04, 0x17
        /*004e*/ 	.short	(.L_18 - .L_17)
.L_17:
        /*0050*/ 	.word	0x00000000
        /*0054*/ 	.short	0x0003
        /*0056*/ 	.short	0x0018
        /*0058*/ 	.byte	0x00, 0xf4, 0x21, 0x00


	//----- nvinfo : EIATTR_KPARAM_INFO
	.align		4
.L_18:
        /*005c*/ 	.byte	0x04, 0x17
        /*005e*/ 	.short	(.L_20 - .L_19)
.L_19:
        /*0060*/ 	.word	0x00000000
        /*0064*/ 	.short	0x0002
        /*0066*/ 	.short	0x0010
        /*0068*/ 	.byte	0x00, 0xf4, 0x21, 0x00


	//----- nvinfo : EIATTR_KPARAM_INFO
	.align		4
.L_20:
        /*006c*/ 	.byte	0x04, 0x17
        /*006e*/ 	.short	(.L_22 - .L_21)
.L_21:
        /*0070*/ 	.word	0x00000000
        /*0074*/ 	.short	0x0001
        /*0076*/ 	.short	0x0008
        /*0078*/ 	.byte	0x00, 0xf4, 0x21, 0x00


	//----- nvinfo : EIATTR_KPARAM_INFO
	.align		4
.L_22:
        /*007c*/ 	.byte	0x04, 0x17
        /*007e*/ 	.short	(.L_24 - .L_23)
.L_23:
        /*0080*/ 	.word	0x00000000
        /*0084*/ 	.short	0x0000
        /*0086*/ 	.short	0x0000
        /*0088*/ 	.byte	0x00, 0xf4, 0x21, 0x00


	//----- nvinfo : EIATTR_MAXREG_COUNT
	.align		4
.L_24:
        /*008c*/ 	.byte	0x03, 0x1b
        /*008e*/ 	.short	0x00ff


	//----- nvinfo : EIATTR_COOP_GROUP_MASK_REGIDS
	.align		4
        /*0090*/ 	.byte	0x04, 0x29
        /*0092*/ 	.short	(.L_26 - .L_25)


	//   ....[0]....
.L_25:
        /*0094*/ 	.word	0xffffffff


	//   ....[1]....
        /*0098*/ 	.word	0xffffffff


	//   ....[2]....
        /*009c*/ 	.word	0xffffffff


	//   ....[3]....
        /*00a0*/ 	.word	0xffffffff


	//   ....[4]....
        /*00a4*/ 	.word	0xffffffff


	//   ....[5]....
        /*00a8*/ 	.word	0xffffffff


	//   ....[6]....
        /*00ac*/ 	.word	0xffffffff


	//----- nvinfo : EIATTR_COOP_GROUP_INSTR_OFFSETS
	.align		4
.L_26:
        /*00b0*/ 	.byte	0x04, 0x28
        /*00b2*/ 	.short	(.L_28 - .L_27)


	//   ....[0]....
.L_27:
        /*00b4*/ 	.word	0x00000230


	//   ....[1]....
        /*00b8*/ 	.word	0x00000280


	//   ....[2]....
        /*00bc*/ 	.word	0x000002a0


	//   ....[3]....
        /*00c0*/ 	.word	0x000002c0


	//   ....[4]....
        /*00c4*/ 	.word	0x000002e0


	//   ....[5]....
        /*00c8*/ 	.word	0x00000350


	//   ....[6]....
        /*00cc*/ 	.word	0x00000370


	//----- nvinfo : EIATTR_EXIT_INSTR_OFFSETS
	.align		4
.L_28:
        /*00d0*/ 	.byte	0x04, 0x1c
        /*00d2*/ 	.short	(.L_30 - .L_29)


	//   ....[0]....
.L_29:
        /*00d4*/ 	.word	0x00000490


	//   ....[1]....
        /*00d8*/ 	.word	0x000004b0


	//----- nvinfo : EIATTR_REQNTID
	.align		4
.L_30:
        /*00dc*/ 	.byte	0x04, 0x10
        /*00de*/ 	.short	(.L_32 - .L_31)
.L_31:
        /*00e0*/ 	.word	0x00000080
        /*00e4*/ 	.word	0x00000001
        /*00e8*/ 	.word	0x00000001
.L_32:


//--------------------- .nv.callgraph             --------------------------
	.section	.nv.callgraph,"",@"SHT_CUDA_CALLGRAPH"
	.align	4
	.sectionentsize	8
	.align		4
        /*0000*/ 	.word	0x00000000
	.align		4
        /*0004*/ 	.word	0xffffffff
	.align		4
        /*0008*/ 	.word	0x00000000
	.align		4
        /*000c*/ 	.word	0xfffffffe
	.align		4
        /*0010*/ 	.word	0x00000000
	.align		4
        /*0014*/ 	.word	0xfffffffd
	.align		4
        /*0018*/ 	.word	0x00000000
	.align		4
        /*001c*/ 	.word	0xfffffffc


//--------------------- .nv.rel.action            --------------------------
	.section	.nv.rel.action,"",@"SHT_CUDA_RELOCINFO"
	.align	8
	.sectionentsize	8
        /*0000*/ 	.byte	0x73, 0x00, 0x00, 0x00, 0x00, 0x00, 0x00, 0x00, 0x00, 0x00, 0x00, 0x11, 0x25, 0x00, 0x05, 0x36


//--------------------- .nv.constant4             --------------------------
	.section	.nv.constant4,"a",@progbits
	.align	8
	.align		8
.nv.constant4:
        /*0000*/ 	.dword	_$_str


//--------------------- .nv.constant0.triton_per_fused_add_mean_mul_pow_rsqrt_9 --------------------------
	.section	.nv.constant0.triton_per_fused_add_mean_mul_pow_rsqrt_9,"a",@progbits
	.sectionflags	@""
	.align	4
.nv.constant0.triton_per_fused_add_mean_mul_pow_rsqrt_9:
	.zero		400


//--------------------- .text.triton_per_fused_add_mean_mul_pow_rsqrt_9 --------------------------
	.section	.text.triton_per_fused_add_mean_mul_pow_rsqrt_9,"ax",@progbits
	.sectionflags	@"SHF_BARRIERS=1"
	.sectioninfo	@"SHI_REGISTERS=25"
	.align	128
        .global         triton_per_fused_add_mean_mul_pow_rsqrt_9
        .type           triton_per_fused_add_mean_mul_pow_rsqrt_9,@function
        .size           triton_per_fused_add_mean_mul_pow_rsqrt_9,(.L_x_1 - triton_per_fused_add_mean_mul_pow_rsqrt_9)
        .other          triton_per_fused_add_mean_mul_pow_rsqrt_9,@"STO_CUDA_ENTRY STV_DEFAULT"
triton_per_fused_add_mean_mul_pow_rsqrt_9:
.text.triton_per_fused_add_mean_mul_pow_rsqrt_9:
[----:B------:R-:W-:Y:S02]  /*0000*/  MOV R1, c[0x0][0x28] ;  /* 0x00000a0000017a02 */ /* 0x000fe40000000f00 */
[----:B------:R-:W0:Y:S01]  /*0010*/  S2R R0, SR_TID.X ;  /* 0x0000000000007919 */ /* 0x000e220000002100 */
[----:B------:R-:W-:Y:S01]  /*0020*/  MOV R13, 0x4 ;  /* 0x00000004000d7802 */ /* 0x000fe20000000f00 */
[----:B------:R-:W-:Y:S01]  /*0030*/  CS2R R4, SRZ ;  /* 0x0000000000047805 */ /* 0x000fe2000001ff00 */
[----:B------:R-:W-:Y:S01]  /*0040*/  CS2R R6, SRZ ;  /* 0x0000000000067805 */ /* 0x000fe2000001ff00 */
[----:B------:R-:W1:Y:S01]  /*0050*/  S2R R3, SR_CTAID.X ;  /* 0x0000000000037919 */ /* 0x000e620000002500 */
[----:B------:R-:W-:Y:S01]  /*0060*/  CS2R R8, SRZ ;  /* 0x0000000000087805 */ /* 0x000fe2000001ff00 */
[----:B------:R-:W-:Y:S01]  /*0070*/  CS2R R10, SRZ ;  /* 0x00000000000a7805 */ /* 0x000fe2000001ff00 */
[----:B------:R-:W-:Y:S01]  /*0080*/  ULDC.64 UR4, c[0x0][0x118] ;  /* 0x0000460000047ab9 */ /* 0x000fe20000000a00 */
[----:B0-----:R-:W-:-:S04]  /*0090*/  SHF.L.U32 R2, R0, 0x2, RZ ;  /* 0x0000000200027819 */ /* 0x001fc800000006ff */
[----:B------:R-:W-:-:S04]  /*00a0*/  LOP3.LUT R20, R2, 0x1fc, RZ, 0xc0, !PT ;  /* 0x000001fc02147812 */ /* 0x000fc800078ec0ff */
[----:B------:R-:W-:Y:S01]  /*00b0*/  ISETP.GE.U32.AND P0, PT, R20, 0x180, PT ;  /* 0x000001801400780c */ /* 0x000fe20003f06070 */
[----:B-1----:R-:W-:-:S04]  /*00c0*/  IMAD R14, R3, 0x180, R20 ;  /* 0x00000180030e7824 */ /* 0x002fc800078e0214 */
[----:B------:R-:W-:-:S04]  /*00d0*/  IMAD.WIDE R16, R14, R13, c[0x0][0x168] ;  /* 0x00005a000e107625 */ /* 0x000fc800078e020d */
[----:B------:R-:W-:-:S04]  /*00e0*/  IMAD.WIDE R2, R14, R13, c[0x0][0x160] ;  /* 0x000058000e027625 */ /* 0x000fc800078e020d */
[----:B------:R0:W2:Y:S04]  /*00f0*/  @!P0 LDG.E.128 R4, [R16.64] ;  /* 0x0000000410048981 */ /* 0x0000a8000c1e1d00 */
[----:B------:R-:W2:Y:S01]  /*0100*/  @!P0 LDG.E.128 R8, [R2.64] ;  /* 0x0000000402088981 */ /* 0x000ea2000c1e1d00 */
[----:B------:R-:W-:Y:S02]  /*0110*/  @!P0 MOV R18, 0x0 ;  /* 0x0000000000128802 */ /* 0x000fe40000000f00 */
[----:B------:R-:W-:Y:S02]  /*0120*/  @!P0 MOV R19, 0x14f00000 ;  /* 0x14f0000000138802 */ /* 0x000fe40000000f00 */
[----:B------:R-:W1:Y:S01]  /*0130*/  @!P0 R2UR UR6, R18 ;  /* 0x00000000120683c2 */ /* 0x000e6200000e0000 */
[----:B0-----:R-:W-:-:S07]  /*0140*/  IMAD.WIDE.U32 R16, R20, R13, c[0x0][0x170] ;  /* 0x00005c0014107625 */ /* 0x001fce00078e000d */
[----:B------:R-:W1:Y:S01]  /*0150*/  @!P0 R2UR UR7, R19 ;  /* 0x00000000130783c2 */ /* 0x000e6200000e0000 */
[C---:B------:R-:W-:Y:S02]  /*0160*/  LOP3.LUT P1, RZ, R0.reuse, 0x1f, RZ, 0xc0, !PT ;  /* 0x0000001f00ff7812 */ /* 0x040fe4000782c0ff */
[----:B------:R-:W-:Y:S01]  /*0170*/  ISETP.GE.U32.AND P2, PT, R0, 0x4, PT ;  /* 0x000000040000780c */ /* 0x000fe20003f46070 */
[----:B--2---:R-:W-:Y:S01]  /*0180*/  FADD R5, R5, R9 ;  /* 0x0000000905057221 */ /* 0x004fe20000000000 */
[----:B------:R-:W-:Y:S01]  /*0190*/  FADD R4, R4, R8 ;  /* 0x0000000804047221 */ /* 0x000fe20000000000 */
[----:B------:R-:W-:Y:S01]  /*01a0*/  FADD R6, R6, R10 ;  /* 0x0000000a06067221 */ /* 0x000fe20000000000 */
[----:B------:R-:W-:Y:S01]  /*01b0*/  FADD R7, R7, R11 ;  /* 0x0000000b07077221 */ /* 0x000fe20000000000 */
[----:B------:R-:W-:Y:S01]  /*01c0*/  FMUL R9, R5, R5 ;  /* 0x0000000505097220 */ /* 0x000fe20000400000 */
[----:B------:R-:W-:-:S03]  /*01d0*/  CS2R R10, SRZ ;  /* 0x00000000000a7805 */ /* 0x000fc6000001ff00 */
[----:B------:R-:W-:-:S04]  /*01e0*/  FFMA R9, R4, R4, R9 ;  /* 0x0000000404097223 */ /* 0x000fc80000000009 */
[----:B------:R-:W-:-:S04]  /*01f0*/  FFMA R8, R6, R6, R9 ;  /* 0x0000000606087223 */ /* 0x000fc80000000009 */
[----:B------:R-:W-:-:S05]  /*0200*/  FFMA R8, R7, R7, R8 ;  /* 0x0000000707087223 */ /* 0x000fca0000000008 */
[----:B------:R-:W-:Y:S02]  /*0210*/  FSEL R15, R8, RZ, !P0 ;  /* 0x000000ff080f7208 */ /* 0x000fe40004000000 */
[----:B------:R-:W-:-:S03]  /*0220*/  CS2R R8, SRZ ;  /* 0x0000000000087805 */ /* 0x000fc6000001ff00 */
[----:B------:R-:W0:Y:S04]  /*0230*/  SHFL.BFLY PT, R22, R15, 0x10, 0x1f ;  /* 0x0e001f000f167f89 */ /* 0x000e2800000e0000 */
[----:B-1----:R1:W2:Y:S02]  /*0240*/  @!P0 LDG.E.EL.128 R8, desc[UR6][R16.64] ;  /* 0x0000000610088981 */ /* 0x0022a4200c2e1d00 */
[----:B-1----:R-:W-:-:S04]  /*0250*/  SHF.R.U32.HI R16, RZ, 0x3, R0 ;  /* 0x00000003ff107819 */ /* 0x002fc80000011600 */
[----:B------:R-:W-:Y:S01]  /*0260*/  LOP3.LUT R16, R16, 0xc, RZ, 0xc0, !PT ;  /* 0x0000000c10107812 */ /* 0x000fe200078ec0ff */
[----:B0-----:R-:W-:-:S05]  /*0270*/  FADD R22, R15, R22 ;  /* 0x000000160f167221 */ /* 0x001fca0000000000 */
[----:B------:R-:W0:Y:S02]  /*0280*/  SHFL.BFLY PT, R21, R22, 0x8, 0x1f ;  /* 0x0d001f0016157f89 */ /* 0x000e2400000e0000 */
[----:B0-----:R-:W-:-:S05]  /*0290*/  FADD R21, R22, R21 ;  /* 0x0000001516157221 */ /* 0x001fca0000000000 */
[----:B------:R-:W0:Y:S02]  /*02a0*/  SHFL.BFLY PT, R18, R21, 0x4, 0x1f ;  /* 0x0c801f0015127f89 */ /* 0x000e2400000e0000 */
[----:B0-----:R-:W-:-:S05]  /*02b0*/  FADD R18, R21, R18 ;  /* 0x0000001215127221 */ /* 0x001fca0000000000 */
[----:B------:R-:W0:Y:S02]  /*02c0*/  SHFL.BFLY PT, R15, R18, 0x2, 0x1f ;  /* 0x0c401f00120f7f89 */ /* 0x000e2400000e0000 */
[----:B0-----:R-:W-:-:S05]  /*02d0*/  FADD R15, R18, R15 ;  /* 0x0000000f120f7221 */ /* 0x001fca0000000000 */
[----:B------:R-:W0:Y:S02]  /*02e0*/  SHFL.BFLY PT, R20, R15, 0x1, 0x1f ;  /* 0x0c201f000f147f89 */ /* 0x000e2400000e0000 */
[----:B0-----:R-:W-:-:S05]  /*02f0*/  FADD R19, R15, R20 ;  /* 0x000000140f137221 */ /* 0x001fca0000000000 */
[----:B------:R0:W-:Y:S04]  /*0300*/  @!P1 STS [R16], R19 ;  /* 0x0000001310009388 */ /* 0x0001e80000000800 */
[----:B------:R-:W-:Y:S01]  /*0310*/  BAR.SYNC.DEFER_BLOCKING 0x0 ;  /* 0x0000000000007b1d */ /* 0x000fe20000010000 */
[----:B------:R-:W-:Y:S02]  /*0320*/  ISETP.NE.AND P1, PT, R0, RZ, PT ;  /* 0x000000ff0000720c */ /* 0x000fe40003f25270 */
[----:B0-----:R-:W-:-:S03]  /*0330*/  MOV R19, 0x3b2aaaab ;  /* 0x3b2aaaab00137802 */ /* 0x001fc60000000f00 */
[----:B------:R-:W0:Y:S04]  /*0340*/  @!P2 LDS R12, [R0.X4] ;  /* 0x00000000000ca984 */ /* 0x000e280000004800 */
[----:B0-----:R-:W0:Y:S02]  /*0350*/  SHFL.BFLY PT, R17, R12, 0x2, 0x1f ;  /* 0x0c401f000c117f89 */ /* 0x001e2400000e0000 */
[----:B0-----:R-:W-:-:S05]  /*0360*/  FADD R17, R12, R17 ;  /* 0x000000110c117221 */ /* 0x001fca0000000000 */
[----:B------:R-:W0:Y:S02]  /*0370*/  SHFL.BFLY PT, R18, R17, 0x1, 0x1f ;  /* 0x0c201f0011127f89 */ /* 0x000e2400000e0000 */
[----:B0-----:R-:W-:-:S05]  /*0380*/  FADD R15, R17, R18 ;  /* 0x00000012110f7221 */ /* 0x001fca0000000000 */
[----:B------:R0:W-:Y:S04]  /*0390*/  @!P1 STS [R0.X4], R15 ;  /* 0x0000000f00009388 */ /* 0x0001e80000004800 */
[----:B------:R-:W-:Y:S01]  /*03a0*/  BAR.SYNC.DEFER_BLOCKING 0x0 ;  /* 0x0000000000007b1d */ /* 0x000fe20000010000 */
[----:B0-----:R-:W-:-:S05]  /*03b0*/  IMAD.WIDE R14, R14, R13, c[0x0][0x178] ;  /* 0x00005e000e0e7625 */ /* 0x001fca00078e020d */
[----:B------:R-:W0:Y:S04]  /*03c0*/  LDS R18, [RZ] ;  /* 0x00000000ff127984 */ /* 0x000e280000000800 */
[----:B------:R1:W-:Y:S01]  /*03d0*/  @!P0 STG.E.128 [R2.64], R4 ;  /* 0x0000000402008986 */ /* 0x0003e2000c101d04 */
[----:B0-----:R-:W-:-:S04]  /*03e0*/  FADD R18, RZ, R18 ;  /* 0x00000012ff127221 */ /* 0x001fc80000000000 */
[----:B------:R-:W-:-:S06]  /*03f0*/  FFMA R18, R18, R19, 9.9999999747524270788e-07 ;  /* 0x358637bd12127423 */ /* 0x000fcc0000000013 */
[----:B------:R-:W0:Y:S02]  /*0400*/  MUFU.RSQ R18, R18 ;  /* 0x0000001200127308 */ /* 0x000e240000001400 */
[-C--:B0-----:R-:W-:Y:S01]  /*0410*/  FMUL R17, R4, R18.reuse ;  /* 0x0000001204117220 */ /* 0x081fe20000400000 */
[-C--:B------:R-:W-:Y:S01]  /*0420*/  FMUL R12, R5, R18.reuse ;  /* 0x00000012050c7220 */ /* 0x080fe20000400000 */
[-C--:B------:R-:W-:Y:S01]  /*0430*/  FMUL R19, R6, R18.reuse ;  /* 0x0000001206137220 */ /* 0x080fe20000400000 */
[----:B------:R-:W-:Y:S01]  /*0440*/  FMUL R0, R7, R18 ;  /* 0x0000001207007220 */ /* 0x000fe20000400000 */
[----:B--2---:R-:W-:Y:S01]  /*0450*/  FMUL R8, R17, R8 ;  /* 0x0000000811087220 */ /* 0x004fe20000400000 */
[----:B------:R-:W-:Y:S01]  /*0460*/  FMUL R9, R12, R9 ;  /* 0x000000090c097220 */ /* 0x000fe20000400000 */
[----:B------:R-:W-:Y:S01]  /*0470*/  FMUL R10, R19, R10 ;  /* 0x0000000a130a7220 */ /* 0x000fe20000400000 */
[----:B------:R-:W-:Y:S01]  /*0480*/  FMUL R11, R0, R11 ;  /* 0x0000000b000b7220 */ /* 0x000fe20000400000 */
[----:B------:R-:W-:Y:S06]  /*0490*/  @P0 EXIT ;  /* 0x000000000000094d */ /* 0x000fec0003800000 */
[----:B-1----:R-:W-:Y:S01]  /*04a0*/  STG.E.128 [R14.64], R8 ;  /* 0x000000080e007986 */ /* 0x002fe2000c101d04 */
[----:B------:R-:W-:Y:S05]  /*04b0*/  EXIT ;  /* 0x000000000000794d */ /* 0x000fea0003800000 */
.L_x_0:
[----:B------:R-:W-:-:S00]  /*04c0*/  BRA `(.L_x_0) ;  /* 0xfffffff000007947 */ /* 0x000fc0000383ffff */
[----:B------:R-:W-:-:S00]  /*04d0*/  NOP ;  /* 0x0000000000007918 */ /* 0x000fc00000000000 */
        /* <DEDUP_REMOVED lines=10> */
.L_x_1:


//--------------------- .nv.global.init           --------------------------
	.section	.nv.global.init,"aw",@progbits
.nv.global.init:
	.type		_$_str,@object
	.size		_$_str,(.L_0 - _$_str)
_$_str:
        /*0000*/ 	.byte	0x5f, 0x5f, 0x43, 0x55, 0x44, 0x41, 0x5f, 0x46, 0x54, 0x5a, 0x00
.L_0:


//--------------------- .nv.shared.triton_per_fused_add_mean_mul_pow_rsqrt_9 --------------------------
	.section	.nv.shared.triton_per_fused_add_mean_mul_pow_rsqrt_9,"aw",@nobits
	.sectionflags	@""
	.align	16
